	.headerflags	@"EF_CUDA_TEXMODE_UNIFIED EF_CUDA_64BIT_ADDRESS EF_CUDA_ACCELERATORS EF_CUDA_SM90 EF_CUDA_VIRTUAL_SM(EF_CUDA_SM90)"
	.elftype	@"ET_EXEC"


//--------------------- .nv.info                  --------------------------
	.section	.nv.info,"",@"SHT_CUDA_INFO"
	.align	4


	//----- nvinfo : EIATTR_REGCOUNT
	.align		4
        /*0000*/ 	.byte	0x04, 0x2f
        /*0002*/ 	.short	(.L_3 - .L_2)
	.align		4
.L_2:
        /*0004*/ 	.word	index@(triton_poi_fused__native_batch_norm_legit_no_training_relu_3)
        /*0008*/ 	.word	0x00000010


	//----- nvinfo : EIATTR_MIN_STACK_SIZE
	.align		4
.L_3:
        /*000c*/ 	.byte	0x04, 0x12
        /*000e*/ 	.short	(.L_5 - .L_4)
	.align		4
.L_4:
        /*0010*/ 	.word	index@(triton_poi_fused__native_batch_norm_legit_no_training_relu_3)
        /*0014*/ 	.word	0x00000000


	//----- nvinfo : EIATTR_FRAME_SIZE
	.align		4
.L_5:
        /*0018*/ 	.byte	0x04, 0x11
        /*001a*/ 	.short	(.L_7 - .L_6)
	.align		4
.L_6:
        /*001c*/ 	.word	index@(triton_poi_fused__native_batch_norm_legit_no_training_relu_3)
        /*0020*/ 	.word	0x00000000


	//----- nvinfo : EIATTR_MIN_STACK_SIZE
	.align		4
.L_7:
        /*0024*/ 	.byte	0x04, 0x12
        /*0026*/ 	.short	(.L_9 - .L_8)
	.align		4
.L_8:
        /*0028*/ 	.word	index@(triton_poi_fused__native_batch_norm_legit_no_training_relu_3)
        /*002c*/ 	.word	0x00000000
.L_9:


//--------------------- .nv.info.triton_poi_fused__native_batch_norm_legit_no_training_relu_3 --------------------------
	.section	.nv.info.triton_poi_fused__native_batch_norm_legit_no_training_relu_3,"",@"SHT_CUDA_INFO"
	.sectionflags	@""
	.align	4


	//----- nvinfo : EIATTR_CUDA_API_VERSION
	.align		4
        /*0000*/ 	.byte	0x04, 0x37
        /*0002*/ 	.short	(.L_11 - .L_10)
.L_10:
        /*0004*/ 	.word	0x0000007c


	//----- nvinfo : EIATTR_KPARAM_INFO
	.align		4
.L_11:
        /*0008*/ 	.byte	0x04, 0x17
        /*000a*/ 	.short	(.L_13 - .L_12)
.L_12:
        /*000c*/ 	.word	0x00000000
        /*0010*/ 	.short	0x0006
        /*0012*/ 	.short	0x0030
        /*0014*/ 	.byte	0x00, 0xf0, 0x11, 0x00


	//----- nvinfo : EIATTR_KPARAM_INFO
	.align		4
.L_13:
        /*0018*/ 	.byte	0x04, 0x17
        /*001a*/ 	.short	(.L_15 - .L_14)
.L_14:
        /*001c*/ 	.word	0x00000000
        /*0020*/ 	.short	0x0005
        /*0022*/ 	.short	0x0028
        /*0024*/ 	.byte	0x00, 0xf4, 0x21, 0x00


	//----- nvinfo : EIATTR_KPARAM_INFO
	.align		4
.L_15:
        /*0028*/ 	.byte	0x04, 0x17
        /*002a*/ 	.short	(.L_17 - .L_16)
.L_16:
        /*002c*/ 	.word	0x00000000
        /*0030*/ 	.short	0x0004
        /*0032*/ 	.short	0x0020
        /*0034*/ 	.byte	0x00, 0xf4, 0x21, 0x00


	//----- nvinfo : EIATTR_KPARAM_INFO
	.align		4
.L_17:
        /*0038*/ 	.byte	0x04, 0x17
        /*003a*/ 	.short	(.L_19 - .L_18)
.L_18:
        /*003c*/ 	.word	0x00000000
        /*0040*/ 	.short	0x0003
        /*0042*/ 	.short	0x0018
        /*0044*/ 	.byte	0x00, 0xf4, 0x21, 0x00


	//----- nvinfo : EIATTR_KPARAM_INFO
	.align		4
.L_19:
        /*0048*/ 	.byte	0x04, 0x17
        /*004a*/ 	.short	(.L_21 - .L_20)
.L_20:
        /*004c*/ 	.word	0x00000000
        /*0050*/ 	.short	0x0002
        /*0052*/ 	.short	0x0010
        /*0054*/ 	.byte	0x00, 0xf4, 0x21, 0x00


	//----- nvinfo : EIATTR_KPARAM_INFO
	.align		4
.L_21:
        /*0058*/ 	.byte	0x04, 0x17
        /*005a*/ 	.short	(.L_23 - .L_22)
.L_22:
        /*005c*/ 	.word	0x00000000
        /*0060*/ 	.short	0x0001
        /*0062*/ 	.short	0x0008
        /*0064*/ 	.byte	0x00, 0xf4, 0x21, 0x00


	//----- nvinfo : EIATTR_KPARAM_INFO
	.align		4
.L_23:
        /*0068*/ 	.byte	0x04, 0x17
        /*006a*/ 	.short	(.L_25 - .L_24)
.L_24:
        /*006c*/ 	.word	0x00000000
        /*0070*/ 	.short	0x0000
        /*0072*/ 	.short	0x0000
        /*0074*/ 	.byte	0x00, 0xf4, 0x21, 0x00


	//----- nvinfo : EIATTR_SPARSE_MMA_MASK
	.align		4
.L_25:
        /*0078*/ 	.byte	0x03, 0x50
        /*007a*/ 	.short	0x0000


	//----- nvinfo : EIATTR_MAXREG_COUNT
	.align		4
        /*007c*/ 	.byte	0x03, 0x1b
        /*007e*/ 	.short	0x00ff


	//----- nvinfo : EIATTR_EXIT_INSTR_OFFSETS
	.align		4
        /*0080*/ 	.byte	0x04, 0x1c
        /*0082*/ 	.short	(.L_27 - .L_26)


	//   ....[0]....
.L_26:
        /*0084*/ 	.word	0x000002d0


	//----- nvinfo : EIATTR_REQNTID
	.align		4
.L_27:
        /*0088*/ 	.byte	0x04, 0x10
        /*008a*/ 	.short	(.L_29 - .L_28)
.L_28:
        /*008c*/ 	.word	0x00000080
        /*0090*/ 	.word	0x00000001
        /*0094*/ 	.word	0x00000001


	//----- nvinfo : EIATTR_CBANK_PARAM_SIZE
	.align		4
.L_29:
        /*0098*/ 	.byte	0x03, 0x19
        /*009a*/ 	.short	0x0034


	//----- nvinfo : EIATTR_PARAM_CBANK
	.align		4
        /*009c*/ 	.byte	0x04, 0x0a
        /*009e*/ 	.short	(.L_31 - .L_30)
	.align		4
.L_30:
        /*00a0*/ 	.word	index@(.nv.constant0.triton_poi_fused__native_batch_norm_legit_no_training_relu_3)
        /*00a4*/ 	.short	0x0210
        /*00a6*/ 	.short	0x0034


	//----- nvinfo : EIATTR_SW_WAR
	.align		4
.L_31:
        /*00a8*/ 	.byte	0x04, 0x36
        /*00aa*/ 	.short	(.L_33 - .L_32)
.L_32:
        /*00ac*/ 	.word	0x00000008
.L_33:


//--------------------- .nv.callgraph             --------------------------
	.section	.nv.callgraph,"",@"SHT_CUDA_CALLGRAPH"
	.align	4
	.sectionentsize	8
	.align		4
        /*0000*/ 	.word	0x00000000
	.align		4
        /*0004*/ 	.word	0xffffffff
	.align		4
        /*0008*/ 	.word	0x00000000
	.align		4
        /*000c*/ 	.word	0xfffffffe
	.align		4
        /*0010*/ 	.word	0x00000000
	.align		4
        /*0014*/ 	.word	0xfffffffd
	.align		4
        /*0018*/ 	.word	0x00000000
	.align		4
        /*001c*/ 	.word	0xfffffffc


//--------------------- .nv.constant4             --------------------------
	.section	.nv.constant4,"a",@progbits
	.align	8
	.align		8
.nv.constant4:
        /*0000*/ 	.dword	_$_str
	.align		8
        /*0008*/ 	.dword	_$_str_$_2


//--------------------- .text.triton_poi_fused__native_batch_norm_legit_no_training_relu_3 --------------------------
	.section	.text.triton_poi_fused__native_batch_norm_legit_no_training_relu_3,"ax",@progbits
	.align	128
        .global         triton_poi_fused__native_batch_norm_legit_no_training_relu_3
        .type           triton_poi_fused__native_batch_norm_legit_no_training_relu_3,@function
        .size           triton_poi_fused__native_batch_norm_legit_no_training_relu_3,(.L_x_1 - triton_poi_fused__native_batch_norm_legit_no_training_relu_3)
        .other          triton_poi_fused__native_batch_norm_legit_no_training_relu_3,@"STO_CUDA_ENTRY STV_DEFAULT"
triton_poi_fused__native_batch_norm_legit_no_training_relu_3:
.text.triton_poi_fused__native_batch_norm_legit_no_training_relu_3:
[----:B------:R-:W-:Y:S01]  /*0000*/  LDC R1, c[0x0][0x28] ;  /* 0x00000a00ff017b82 */ /* 0x000fe20000000800 */
[----:B------:R-:W1:Y:S07]  /*0010*/  S2R R0, SR_TID.X ;  /* 0x0000000000007919 */ /* 0x000e6e0000002100 */
[----:B------:R-:W2:Y:S01]  /*0020*/  LDC.64 R6, c[0x0][0x220] ;  /* 0x00008800ff067b82 */ /* 0x000ea20000000a00 */
[----:B------:R-:W-:Y:S01]  /*0030*/  ULDC.64 UR4, c[0x0][0x208] ;  /* 0x0000820000047ab9 */ /* 0x000fe20000000a00 */
[----:B------:R-:W3:Y:S06]  /*0040*/  S2R R3, SR_CTAID.X ;  /* 0x0000000000037919 */ /* 0x000eec0000002500 */
[----:B------:R-:W4:Y:S08]  /*0050*/  LDC.64 R4, c[0x0][0x218] ;  /* 0x00008600ff047b82 */ /* 0x000f300000000a00 */
[----:B------:R-:W5:Y:S08]  /*0060*/  LDC.64 R8, c[0x0][0x228] ;  /* 0x00008a00ff087b82 */ /* 0x000f700000000a00 */
[----:B------:R-:W5:Y:S01]  /*0070*/  LDC.64 R10, c[0x0][0x230] ;  /* 0x00008c00ff0a7b82 */ /* 0x000f620000000a00 */
[----:B-1----:R-:W-:-:S02]  /*0080*/  LOP3.LUT R0, R0, 0x7f, RZ, 0xc0, !PT ;  /* 0x0000007f00007812 */ /* 0x002fc400078ec0ff */
[----:B---3--:R-:W-:Y:S02]  /*0090*/  SHF.R.S32.HI R2, RZ, 0x18, R3 ;  /* 0x00000018ff027819 */ /* 0x008fe40000011403 */
[----:B------:R-:W-:Y:S02]  /*00a0*/  LEA R0, R3, R0, 0x7 ;  /* 0x0000000003007211 */ /* 0x000fe400078e38ff */
[----:B------:R-:W-:-:S04]  /*00b0*/  SGXT R3, R2, 0x1 ;  /* 0x000000010203781a */ /* 0x000fc80000000200 */
[----:B------:R-:W-:-:S04]  /*00c0*/  LEA.HI R3, R3, R0, RZ, 0x7 ;  /* 0x0000000003037211 */ /* 0x000fc800078f38ff */
[----:B------:R-:W-:-:S04]  /*00d0*/  LOP3.LUT R3, R3, 0xffffff80, RZ, 0xc0, !PT ;  /* 0xffffff8003037812 */ /* 0x000fc800078ec0ff */
[----:B------:R-:W-:Y:S02]  /*00e0*/  IADD3 R13, R0, -R3, RZ ;  /* 0x80000003000d7210 */ /* 0x000fe40007ffe0ff */
[----:B------:R-:W1:Y:S03]  /*00f0*/  LDC.64 R2, c[0x0][0x210] ;  /* 0x00008400ff027b82 */ /* 0x000e660000000a00 */
[----:B--2---:R-:W-:-:S06]  /*0100*/  IMAD.WIDE R6, R13, 0x4, R6 ;  /* 0x000000040d067825 */ /* 0x004fcc00078e0206 */
[----:B------:R-:W2:Y:S01]  /*0110*/  LDG.E.EL R6, desc[UR4][R6.64] ;  /* 0x0000000406067981 */ /* 0x000ea2000c2e1900 */
[----:B----4-:R-:W-:-:S04]  /*0120*/  IMAD.WIDE R4, R13, 0x4, R4 ;  /* 0x000000040d047825 */ /* 0x010fc800078e0204 */
[C---:B-----5:R-:W-:Y:S02]  /*0130*/  IMAD.WIDE R8, R13.reuse, 0x4, R8 ;  /* 0x000000040d087825 */ /* 0x060fe400078e0208 */
[----:B------:R3:W4:Y:S02]  /*0140*/  LDG.E.EL R5, desc[UR4][R4.64] ;  /* 0x0000000404057981 */ /* 0x000724000c2e1900 */
[----:B0-----:R-:W-:Y:S02]  /*0150*/  IMAD.WIDE R10, R13, 0x4, R10 ;  /* 0x000000040d0a7825 */ /* 0x001fe400078e020a */
[----:B------:R-:W5:Y:S02]  /*0160*/  LDG.E.EL R8, desc[UR4][R8.64] ;  /* 0x0000000408087981 */ /* 0x000f64000c2e1900 */
[C---:B-1----:R-:W-:Y:S02]  /*0170*/  IMAD.WIDE R2, R0.reuse, 0x4, R2 ;  /* 0x0000000400027825 */ /* 0x042fe400078e0202 */
[----:B------:R-:W5:Y:S04]  /*0180*/  LDG.E.EL R11, desc[UR4][R10.64] ;  /* 0x000000040a0b7981 */ /* 0x000f68000c2e1900 */
[----:B------:R0:W4:Y:S01]  /*0190*/  LDG.E R12, desc[UR4][R2.64] ;  /* 0x00000004020c7981 */ /* 0x000122000c1e1900 */
[----:B---3--:R-:W-:Y:S01]  /*01a0*/  HFMA2.MMA R4, -RZ, RZ, 1.625, 0 ;  /* 0x3e800000ff047435 */ /* 0x008fe200000001ff */
[----:B0-----:R-:W0:Y:S02]  /*01b0*/  LDC.64 R2, c[0x0][0x238] ;  /* 0x00008e00ff027b82 */ /* 0x001e240000000a00 */
[----:B0-----:R-:W-:-:S04]  /*01c0*/  IMAD.WIDE R2, R0, 0x4, R2 ;  /* 0x0000000400027825 */ /* 0x001fc800078e0202 */
[----:B--2---:R-:W-:-:S04]  /*01d0*/  FADD R6, R6, 9.9999997473787516356e-06 ;  /* 0x3727c5ac06067421 */ /* 0x004fc80000000000 */
[----:B------:R-:W0:Y:S02]  /*01e0*/  MUFU.SQRT R7, R6 ;  /* 0x0000000600077308 */ /* 0x000e240000002000 */
[C---:B0-----:R-:W-:Y:S02]  /*01f0*/  FSETP.GT.AND P0, PT, R7.reuse, 8.50705917302346158658e+37, PT ;  /* 0x7e8000000700780b */ /* 0x041fe40003f04000 */
[----:B------:R-:W-:-:S11]  /*0200*/  FSETP.GEU.AND P1, PT, R7, 1.175494350822287508e-38, PT ;  /* 0x008000000700780b */ /* 0x000fd60003f2e000 */
[----:B------:R-:W-:-:S04]  /*0210*/  @P0 FMUL R7, R7, 0.25 ;  /* 0x3e80000007070820 */ /* 0x000fc80000400000 */
[----:B------:R-:W-:-:S06]  /*0220*/  @!P1 FMUL R7, R7, 16777216 ;  /* 0x4b80000007079820 */ /* 0x000fcc0000400000 */
[----:B------:R-:W0:Y:S01]  /*0230*/  MUFU.RCP R7, R7 ;  /* 0x0000000700077308 */ /* 0x000e220000001000 */
[----:B------:R-:W-:Y:S01]  /*0240*/  FSEL R4, R4, 1, P0 ;  /* 0x3f80000004047808 */ /* 0x000fe20000000000 */
[----:B----4-:R-:W-:-:S04]  /*0250*/  FADD R5, R12, -R5 ;  /* 0x800000050c057221 */ /* 0x010fc80000000000 */
[----:B------:R-:W-:-:S04]  /*0260*/  @!P1 FMUL R4, R4, 16777216 ;  /* 0x4b80000004049820 */ /* 0x000fc80000400000 */
[----:B0-----:R-:W-:-:S04]  /*0270*/  FMUL R4, R7, R4 ;  /* 0x0000000407047220 */ /* 0x001fc80000400000 */
[----:B------:R-:W-:-:S04]  /*0280*/  FMUL R4, R5, R4 ;  /* 0x0000000405047220 */ /* 0x000fc80000400000 */
[----:B-----5:R-:W-:-:S05]  /*0290*/  FFMA R4, R8, R4, R11 ;  /* 0x0000000408047223 */ /* 0x020fca000000000b */
[----:B------:R-:W-:-:S04]  /*02a0*/  FSETP.GEU.AND P0, PT, R4, RZ, PT ;  /* 0x000000ff0400720b */ /* 0x000fc80003f0e000 */
[----:B------:R-:W-:-:S05]  /*02b0*/  FSEL R5, R4, RZ, P0 ;  /* 0x000000ff04057208 */ /* 0x000fca0000000000 */
[----:B------:R-:W-:Y:S01]  /*02c0*/  STG.E desc[UR4][R2.64], R5 ;  /* 0x0000000502007986 */ /* 0x000fe2000c101904 */
[----:B------:R-:W-:Y:S05]  /*02d0*/  EXIT ;  /* 0x000000000000794d */ /* 0x000fea0003800000 */
.L_x_0:
[----:B------:R-:W-:-:S00]  /*02e0*/  BRA `(.L_x_0) ;  /* 0xfffffffc00fc7947 */ /* 0x000fc0000383ffff */
[----:B------:R-:W-:-:S00]  /*02f0*/  NOP ;  /* 0x0000000000007918 */ /* 0x000fc00000000000 */
        /* <DEDUP_REMOVED lines=8> */
.L_x_1:


//--------------------- .nv.global.init           --------------------------
	.section	.nv.global.init,"aw",@progbits
.nv.global.init:
	.type		_$_str,@object
	.size		_$_str,(_$_str_$_2 - _$_str)
_$_str:
        /*0000*/ 	.byte	0x5f, 0x5f, 0x43, 0x55, 0x44, 0x41, 0x5f, 0x46, 0x54, 0x5a, 0x00
	.type		_$_str_$_2,@object
	.size		_$_str_$_2,(.L_1 - _$_str_$_2)
_$_str_$_2:
        /*000b*/ 	.byte	0x5f, 0x5f, 0x43, 0x55, 0x44, 0x41, 0x5f, 0x50, 0x52, 0x45, 0x43, 0x5f, 0x53, 0x51, 0x52, 0x54
        /*001b*/ 	.byte	0x00
.L_1:


//--------------------- .nv.constant0.triton_poi_fused__native_batch_norm_legit_no_training_relu_3 --------------------------
	.section	.nv.constant0.triton_poi_fused__native_batch_norm_legit_no_training_relu_3,"a",@progbits
	.sectionflags	@""
	.align	4
.nv.constant0.triton_poi_fused__native_batch_norm_legit_no_training_relu_3:
	.zero		580
